//
// Generated by NVIDIA NVVM Compiler
//
// Compiler Build ID: CL-36424714
// Cuda compilation tools, release 13.0, V13.0.88
// Based on NVVM 20.0.0
//

.version 9.0
.target sm_100
.address_size 64

	// .globl	_Z6conv1dPfS_S_ii

.visible .entry _Z6conv1dPfS_S_ii(
	.param .u64 .ptr .align 1 _Z6conv1dPfS_S_ii_param_0,
	.param .u64 .ptr .align 1 _Z6conv1dPfS_S_ii_param_1,
	.param .u64 .ptr .align 1 _Z6conv1dPfS_S_ii_param_2,
	.param .u32 _Z6conv1dPfS_S_ii_param_3,
	.param .u32 _Z6conv1dPfS_S_ii_param_4
)
{
	.reg .pred 	%p<55>;
	.reg .b32 	%r<43>;
	.reg .b32 	%f<96>;
	.reg .b64 	%rd<47>;

	ld.param.u64 	%rd7, [_Z6conv1dPfS_S_ii_param_0];
	ld.param.u64 	%rd8, [_Z6conv1dPfS_S_ii_param_1];
	ld.param.u64 	%rd6, [_Z6conv1dPfS_S_ii_param_2];
	ld.param.u32 	%r28, [_Z6conv1dPfS_S_ii_param_3];
	ld.param.u32 	%r29, [_Z6conv1dPfS_S_ii_param_4];
	cvta.to.global.u64 	%rd1, %rd8;
	cvta.to.global.u64 	%rd2, %rd7;
	mov.u32 	%r30, %ntid.x;
	mov.u32 	%r31, %ctaid.x;
	mov.u32 	%r32, %tid.x;
	mad.lo.s32 	%r1, %r30, %r31, %r32;
	shr.u32 	%r33, %r28, 31;
	add.s32 	%r34, %r28, %r33;
	shr.s32 	%r35, %r34, 1;
	sub.s32 	%r2, %r1, %r35;
	setp.lt.s32 	%p1, %r28, 1;
	mov.f32 	%f75, 0f00000000;
	@%p1 bra 	$L__BB0_41;
	and.b32  	%r3, %r28, 7;
	setp.lt.u32 	%p2, %r28, 8;
	mov.f32 	%f75, 0f00000000;
	mov.b32 	%r41, 0;
	@%p2 bra 	$L__BB0_20;
	and.b32  	%r41, %r28, 2147483640;
	mov.f32 	%f75, 0f00000000;
	mov.b32 	%r39, 0;
$L__BB0_3:
	.pragma "nounroll";
	add.s32 	%r6, %r2, %r39;
	setp.lt.s32 	%p3, %r6, 0;
	setp.ge.s32 	%p4, %r6, %r29;
	mul.wide.u32 	%rd9, %r39, 4;
	add.s64 	%rd3, %rd1, %rd9;
	or.pred  	%p5, %p3, %p4;
	@%p5 bra 	$L__BB0_5;
	mul.wide.u32 	%rd10, %r6, 4;
	add.s64 	%rd11, %rd2, %rd10;
	ld.global.f32 	%f42, [%rd11];
	ld.global.f32 	%f43, [%rd3];
	fma.rn.f32 	%f75, %f42, %f43, %f75;
$L__BB0_5:
	add.s32 	%r7, %r6, 1;
	setp.lt.s32 	%p6, %r7, 0;
	setp.ge.s32 	%p7, %r7, %r29;
	or.pred  	%p8, %p6, %p7;
	@%p8 bra 	$L__BB0_7;
	mul.wide.u32 	%rd12, %r7, 4;
	add.s64 	%rd13, %rd2, %rd12;
	ld.global.f32 	%f44, [%rd13];
	ld.global.f32 	%f45, [%rd3+4];
	fma.rn.f32 	%f75, %f44, %f45, %f75;
$L__BB0_7:
	add.s32 	%r8, %r6, 2;
	setp.lt.s32 	%p9, %r8, 0;
	setp.ge.s32 	%p10, %r8, %r29;
	or.pred  	%p11, %p9, %p10;
	@%p11 bra 	$L__BB0_9;
	mul.wide.u32 	%rd14, %r8, 4;
	add.s64 	%rd15, %rd2, %rd14;
	ld.global.f32 	%f46, [%rd15];
	ld.global.f32 	%f47, [%rd3+8];
	fma.rn.f32 	%f75, %f46, %f47, %f75;
$L__BB0_9:
	add.s32 	%r9, %r6, 3;
	setp.lt.s32 	%p12, %r9, 0;
	setp.ge.s32 	%p13, %r9, %r29;
	or.pred  	%p14, %p12, %p13;
	@%p14 bra 	$L__BB0_11;
	mul.wide.u32 	%rd16, %r9, 4;
	add.s64 	%rd17, %rd2, %rd16;
	ld.global.f32 	%f48, [%rd17];
	ld.global.f32 	%f49, [%rd3+12];
	fma.rn.f32 	%f75, %f48, %f49, %f75;
$L__BB0_11:
	add.s32 	%r10, %r6, 4;
	setp.lt.s32 	%p15, %r10, 0;
	setp.ge.s32 	%p16, %r10, %r29;
	or.pred  	%p17, %p15, %p16;
	@%p17 bra 	$L__BB0_13;
	mul.wide.u32 	%rd18, %r10, 4;
	add.s64 	%rd19, %rd2, %rd18;
	ld.global.f32 	%f50, [%rd19];
	ld.global.f32 	%f51, [%rd3+16];
	fma.rn.f32 	%f75, %f50, %f51, %f75;
$L__BB0_13:
	add.s32 	%r11, %r6, 5;
	setp.lt.s32 	%p18, %r11, 0;
	setp.ge.s32 	%p19, %r11, %r29;
	or.pred  	%p20, %p18, %p19;
	@%p20 bra 	$L__BB0_15;
	mul.wide.u32 	%rd20, %r11, 4;
	add.s64 	%rd21, %rd2, %rd20;
	ld.global.f32 	%f52, [%rd21];
	ld.global.f32 	%f53, [%rd3+20];
	fma.rn.f32 	%f75, %f52, %f53, %f75;
$L__BB0_15:
	add.s32 	%r12, %r6, 6;
	setp.lt.s32 	%p21, %r12, 0;
	setp.ge.s32 	%p22, %r12, %r29;
	or.pred  	%p23, %p21, %p22;
	@%p23 bra 	$L__BB0_17;
	mul.wide.u32 	%rd22, %r12, 4;
	add.s64 	%rd23, %rd2, %rd22;
	ld.global.f32 	%f54, [%rd23];
	ld.global.f32 	%f55, [%rd3+24];
	fma.rn.f32 	%f75, %f54, %f55, %f75;
$L__BB0_17:
	add.s32 	%r13, %r6, 7;
	setp.lt.s32 	%p24, %r13, 0;
	setp.ge.s32 	%p25, %r13, %r29;
	or.pred  	%p26, %p24, %p25;
	@%p26 bra 	$L__BB0_19;
	mul.wide.u32 	%rd24, %r13, 4;
	add.s64 	%rd25, %rd2, %rd24;
	ld.global.f32 	%f56, [%rd25];
	ld.global.f32 	%f57, [%rd3+28];
	fma.rn.f32 	%f75, %f56, %f57, %f75;
$L__BB0_19:
	add.s32 	%r39, %r39, 8;
	setp.ne.s32 	%p27, %r39, %r41;
	@%p27 bra 	$L__BB0_3;
$L__BB0_20:
	setp.eq.s32 	%p28, %r3, 0;
	@%p28 bra 	$L__BB0_41;
	and.b32  	%r16, %r28, 3;
	setp.lt.u32 	%p29, %r3, 4;
	@%p29 bra 	$L__BB0_31;
	add.s32 	%r17, %r2, %r41;
	setp.lt.s32 	%p30, %r17, 0;
	setp.ge.s32 	%p31, %r17, %r29;
	mul.wide.u32 	%rd26, %r41, 4;
	add.s64 	%rd4, %rd1, %rd26;
	or.pred  	%p32, %p30, %p31;
	@%p32 bra 	$L__BB0_24;
	mul.wide.u32 	%rd27, %r17, 4;
	add.s64 	%rd28, %rd2, %rd27;
	ld.global.f32 	%f59, [%rd28];
	ld.global.f32 	%f60, [%rd4];
	fma.rn.f32 	%f75, %f59, %f60, %f75;
$L__BB0_24:
	add.s32 	%r18, %r17, 1;
	setp.lt.s32 	%p33, %r18, 0;
	setp.ge.s32 	%p34, %r18, %r29;
	or.pred  	%p35, %p33, %p34;
	@%p35 bra 	$L__BB0_26;
	mul.wide.u32 	%rd29, %r18, 4;
	add.s64 	%rd30, %rd2, %rd29;
	ld.global.f32 	%f61, [%rd30];
	ld.global.f32 	%f62, [%rd4+4];
	fma.rn.f32 	%f75, %f61, %f62, %f75;
$L__BB0_26:
	add.s32 	%r19, %r17, 2;
	setp.lt.s32 	%p36, %r19, 0;
	setp.ge.s32 	%p37, %r19, %r29;
	or.pred  	%p38, %p36, %p37;
	@%p38 bra 	$L__BB0_28;
	mul.wide.u32 	%rd31, %r19, 4;
	add.s64 	%rd32, %rd2, %rd31;
	ld.global.f32 	%f63, [%rd32];
	ld.global.f32 	%f64, [%rd4+8];
	fma.rn.f32 	%f75, %f63, %f64, %f75;
$L__BB0_28:
	add.s32 	%r20, %r17, 3;
	setp.lt.s32 	%p39, %r20, 0;
	setp.ge.s32 	%p40, %r20, %r29;
	or.pred  	%p41, %p39, %p40;
	@%p41 bra 	$L__BB0_30;
	mul.wide.u32 	%rd33, %r20, 4;
	add.s64 	%rd34, %rd2, %rd33;
	ld.global.f32 	%f65, [%rd34];
	ld.global.f32 	%f66, [%rd4+12];
	fma.rn.f32 	%f75, %f65, %f66, %f75;
$L__BB0_30:
	add.s32 	%r41, %r41, 4;
$L__BB0_31:
	setp.eq.s32 	%p42, %r16, 0;
	@%p42 bra 	$L__BB0_41;
	setp.eq.s32 	%p43, %r16, 1;
	@%p43 bra 	$L__BB0_38;
	add.s32 	%r23, %r2, %r41;
	setp.lt.s32 	%p44, %r23, 0;
	setp.ge.s32 	%p45, %r23, %r29;
	mul.wide.u32 	%rd35, %r41, 4;
	add.s64 	%rd5, %rd1, %rd35;
	or.pred  	%p46, %p44, %p45;
	@%p46 bra 	$L__BB0_35;
	mul.wide.u32 	%rd36, %r23, 4;
	add.s64 	%rd37, %rd2, %rd36;
	ld.global.f32 	%f68, [%rd37];
	ld.global.f32 	%f69, [%rd5];
	fma.rn.f32 	%f75, %f68, %f69, %f75;
$L__BB0_35:
	add.s32 	%r24, %r23, 1;
	setp.lt.s32 	%p47, %r24, 0;
	setp.ge.s32 	%p48, %r24, %r29;
	or.pred  	%p49, %p47, %p48;
	@%p49 bra 	$L__BB0_37;
	mul.wide.u32 	%rd38, %r24, 4;
	add.s64 	%rd39, %rd2, %rd38;
	ld.global.f32 	%f70, [%rd39];
	ld.global.f32 	%f71, [%rd5+4];
	fma.rn.f32 	%f75, %f70, %f71, %f75;
$L__BB0_37:
	add.s32 	%r41, %r41, 2;
$L__BB0_38:
	and.b32  	%r38, %r28, 1;
	setp.eq.b32 	%p50, %r38, 1;
	not.pred 	%p51, %p50;
	@%p51 bra 	$L__BB0_41;
	add.s32 	%r27, %r2, %r41;
	setp.lt.s32 	%p52, %r27, 0;
	setp.ge.s32 	%p53, %r27, %r29;
	or.pred  	%p54, %p52, %p53;
	@%p54 bra 	$L__BB0_41;
	mul.wide.u32 	%rd40, %r27, 4;
	add.s64 	%rd41, %rd2, %rd40;
	ld.global.f32 	%f72, [%rd41];
	mul.wide.u32 	%rd42, %r41, 4;
	add.s64 	%rd43, %rd1, %rd42;
	ld.global.f32 	%f73, [%rd43];
	fma.rn.f32 	%f75, %f72, %f73, %f75;
$L__BB0_41:
	cvta.to.global.u64 	%rd44, %rd6;
	mul.wide.s32 	%rd45, %r1, 4;
	add.s64 	%rd46, %rd44, %rd45;
	st.global.f32 	[%rd46], %f75;
	ret;

}


// ===== COMPILED SASS (sm_100) =====

	.target	sm_100

	.elftype	@"ET_EXEC"


//--------------------- .note.nv.tkinfo           --------------------------
	.section	.note.nv.tkinfo,"",@"SHT_NOTE"
	.sectionflags	@"SHF_NOTE_NV_TKINFO"
	.tkinfo
        /*0018*/ 	.word	0x00000002
        /*0030*/ 	.string	""
        /*0030*/ 	.string	"ptxas"
        /*0030*/ 	.string	"Cuda compilation tools, release 13.0, V13.0.88"
        /*0030*/ 	.string	"Build cuda_13.0.r13.0/compiler.36424714_0"
        /*0030*/ 	.string	"-arch sm_100 -m 64 "



//--------------------- .note.nv.cuinfo           --------------------------
	.section	.note.nv.cuinfo,"",@"SHT_NOTE"
	.sectionflags	@"SHF_NOTE_NV_CUINFO"
        /*0018*/ 	.short	0x0002
        /*001a*/ 	.short	0x0064
        /*001c*/ 	.short	0x0082
	.zero		2


//--------------------- .nv.info                  --------------------------
	.section	.nv.info,"",@"SHT_CUDA_INFO"
	.align	4


	//----- nvinfo : EIATTR_REGCOUNT
	.align		4
        /*0000*/ 	.byte	0x04, 0x2f
        /*0002*/ 	.short	(.L_1 - .L_0)
	.align		4
.L_0:
        /*0004*/ 	.word	index@(_Z6conv1dPfS_S_ii)
        /*0008*/ 	.word	0x00000020


	//----- nvinfo : EIATTR_FRAME_SIZE
	.align		4
.L_1:
        /*000c*/ 	.byte	0x04, 0x11
        /*000e*/ 	.short	(.L_3 - .L_2)
	.align		4
.L_2:
        /*0010*/ 	.word	index@(_Z6conv1dPfS_S_ii)
        /*0014*/ 	.word	0x00000000


	//----- nvinfo : EIATTR_MIN_STACK_SIZE
	.align		4
.L_3:
        /*0018*/ 	.byte	0x04, 0x12
        /*001a*/ 	.short	(.L_5 - .L_4)
	.align		4
.L_4:
        /*001c*/ 	.word	index@(_Z6conv1dPfS_S_ii)
        /*0020*/ 	.word	0x00000000
.L_5:


//--------------------- .nv.compat                --------------------------
	.section	.nv.compat,"",@"SHT_CUDA_COMPAT_INFO"
	.align	4
        /*0000*/ 	.byte	0x02, 0x09, 0x00, 0x00, 0x02, 0x02, 0x01, 0x00, 0x02, 0x05, 0x05, 0x00, 0x03, 0x07, 0x01, 0x01
        /*0010*/ 	.byte	0x02, 0x03, 0x00, 0x00, 0x02, 0x06, 0x01, 0x00, 0x04, 0x0b, 0x08, 0x00, 0x09, 0x00, 0x00, 0x00
        /*0020*/ 	.byte	0x00, 0x00, 0x00, 0x00


//--------------------- .nv.info._Z6conv1dPfS_S_ii --------------------------
	.section	.nv.info._Z6conv1dPfS_S_ii,"",@"SHT_CUDA_INFO"
	.sectionflags	@""
	.align	4


	//----- nvinfo : EIATTR_CUDA_API_VERSION
	.align		4
        /*0000*/ 	.byte	0x04, 0x37
        /*0002*/ 	.short	(.L_7 - .L_6)
.L_6:
        /*0004*/ 	.word	0x00000082


	//----- nvinfo : EIATTR_KPARAM_INFO
	.align		4
.L_7:
        /*0008*/ 	.byte	0x04, 0x17
        /*000a*/ 	.short	(.L_9 - .L_8)
.L_8:
        /*000c*/ 	.word	0x00000000
        /*0010*/ 	.short	0x0004
        /*0012*/ 	.short	0x001c
        /*0014*/ 	.byte	0x00, 0xf0, 0x11, 0x00


	//----- nvinfo : EIATTR_KPARAM_INFO
	.align		4
.L_9:
        /*0018*/ 	.byte	0x04, 0x17
        /*001a*/ 	.short	(.L_11 - .L_10)
.L_10:
        /*001c*/ 	.word	0x00000000
        /*0020*/ 	.short	0x0003
        /*0022*/ 	.short	0x0018
        /*0024*/ 	.byte	0x00, 0xf0, 0x11, 0x00


	//----- nvinfo : EIATTR_KPARAM_INFO
	.align		4
.L_11:
        /*0028*/ 	.byte	0x04, 0x17
        /*002a*/ 	.short	(.L_13 - .L_12)
.L_12:
        /*002c*/ 	.word	0x00000000
        /*0030*/ 	.short	0x0002
        /*0032*/ 	.short	0x0010
        /*0034*/ 	.byte	0x00, 0xf5, 0x21, 0x00


	//----- nvinfo : EIATTR_KPARAM_INFO
	.align		4
.L_13:
        /*0038*/ 	.byte	0x04, 0x17
        /*003a*/ 	.short	(.L_15 - .L_14)
.L_14:
        /*003c*/ 	.word	0x00000000
        /*0040*/ 	.short	0x0001
        /*0042*/ 	.short	0x0008
        /*0044*/ 	.byte	0x00, 0xf5, 0x21, 0x00


	//----- nvinfo : EIATTR_KPARAM_INFO
	.align		4
.L_15:
        /*0048*/ 	.byte	0x04, 0x17
        /*004a*/ 	.short	(.L_17 - .L_16)
.L_16:
        /*004c*/ 	.word	0x00000000
        /*0050*/ 	.short	0x0000
        /*0052*/ 	.short	0x0000
        /*0054*/ 	.byte	0x00, 0xf5, 0x21, 0x00


	//----- nvinfo : EIATTR_SPARSE_MMA_MASK
	.align		4
.L_17:
        /*0058*/ 	.byte	0x03, 0x50
        /*005a*/ 	.short	0x0000


	//----- nvinfo : EIATTR_MAXREG_COUNT
	.align		4
        /*005c*/ 	.byte	0x03, 0x1b
        /*005e*/ 	.short	0x00ff


	//----- nvinfo : EIATTR_MERCURY_ISA_VERSION
	.align		4
        /*0060*/ 	.byte	0x03, 0x5f
        /*0062*/ 	.short	0x0101


	//----- nvinfo : EIATTR_VRC_CTA_INIT_COUNT
	.align		4
        /*0064*/ 	.byte	0x02, 0x4a
	.zero		1
	.zero		1


	//----- nvinfo : EIATTR_EXIT_INSTR_OFFSETS
	.align		4
        /*0068*/ 	.byte	0x04, 0x1c
        /*006a*/ 	.short	(.L_19 - .L_18)


	//   ....[0]....
.L_18:
        /*006c*/ 	.word	0x00000b20


	//----- nvinfo : EIATTR_CRS_STACK_SIZE
	.align		4
.L_19:
        /*0070*/ 	.byte	0x04, 0x1e
        /*0072*/ 	.short	(.L_21 - .L_20)
.L_20:
        /*0074*/ 	.word	0x00000000


	//----- nvinfo : EIATTR_CBANK_PARAM_SIZE
	.align		4
.L_21:
        /*0078*/ 	.byte	0x03, 0x19
        /*007a*/ 	.short	0x0020


	//----- nvinfo : EIATTR_PARAM_CBANK
	.align		4
        /*007c*/ 	.byte	0x04, 0x0a
        /*007e*/ 	.short	(.L_23 - .L_22)
	.align		4
.L_22:
        /*0080*/ 	.word	index@(.nv.constant0._Z6conv1dPfS_S_ii)
        /*0084*/ 	.short	0x0380
        /*0086*/ 	.short	0x0020


	//----- nvinfo : EIATTR_SW_WAR
	.align		4
.L_23:
        /*0088*/ 	.byte	0x04, 0x36
        /*008a*/ 	.short	(.L_25 - .L_24)
.L_24:
        /*008c*/ 	.word	0x00000008
.L_25:


//--------------------- .nv.callgraph             --------------------------
	.section	.nv.callgraph,"",@"SHT_CUDA_CALLGRAPH"
	.align	4
	.sectionentsize	8
	.align		4
        /*0000*/ 	.word	0x00000000
	.align		4
        /*0004*/ 	.word	0xffffffff
	.align		4
        /*0008*/ 	.word	0x00000000
	.align		4
        /*000c*/ 	.word	0xfffffffe
	.align		4
        /*0010*/ 	.word	0x00000000
	.align		4
        /*0014*/ 	.word	0xfffffffd
	.align		4
        /*0018*/ 	.word	0x00000000
	.align		4
        /*001c*/ 	.word	0xfffffffc


//--------------------- .text._Z6conv1dPfS_S_ii   --------------------------
	.section	.text._Z6conv1dPfS_S_ii,"ax",@progbits
	.align	128
        .global         _Z6conv1dPfS_S_ii
        .type           _Z6conv1dPfS_S_ii,@function
        .size           _Z6conv1dPfS_S_ii,(.L_x_7 - _Z6conv1dPfS_S_ii)
        .other          _Z6conv1dPfS_S_ii,@"STO_CUDA_ENTRY STV_DEFAULT"
_Z6conv1dPfS_S_ii:
.text._Z6conv1dPfS_S_ii:
[----:B------:R-:W-:Y:S01]  /*0000*/  LDC R1, c[0x0][0x37c] ;  /* 0x0000df00ff017b82 */ /* 0x000fe20000000800 */
[----:B------:R-:W0:Y:S01]  /*0010*/  S2R R2, SR_CTAID.X ;  /* 0x0000000000027919 */ /* 0x000e220000002500 */
[----:B------:R-:W1:Y:S01]  /*0020*/  LDCU UR5, c[0x0][0x398] ;  /* 0x00007300ff0577ac */ /* 0x000e620008000800 */
[----:B------:R-:W-:Y:S01]  /*0030*/  HFMA2 R0, -RZ, RZ, 0, 0 ;  /* 0x00000000ff007431 */ /* 0x000fe200000001ff */
[----:B------:R-:W0:Y:S01]  /*0040*/  S2R R3, SR_TID.X ;  /* 0x0000000000037919 */ /* 0x000e220000002100 */
[----:B------:R-:W0:Y:S01]  /*0050*/  LDCU UR4, c[0x0][0x360] ;  /* 0x00006c00ff0477ac */ /* 0x000e220008000800 */
[----:B------:R-:W2:Y:S01]  /*0060*/  LDCU.64 UR8, c[0x0][0x358] ;  /* 0x00006b00ff0877ac */ /* 0x000ea20008000a00 */
[----:B-1----:R-:W-:Y:S01]  /*0070*/  UISETP.GE.AND UP0, UPT, UR5, 0x1, UPT ;  /* 0x000000010500788c */ /* 0x002fe2000bf06270 */
[----:B0-----:R-:W-:-:S08]  /*0080*/  IMAD R2, R2, UR4, R3 ;  /* 0x0000000402027c24 */ /* 0x001fd0000f8e0203 */
[----:B--2---:R-:W-:Y:S05]  /*0090*/  BRA.U !UP0, `(.L_x_0) ;  /* 0x0000000908947547 */ /* 0x004fea000b800000 */
[----:B------:R-:W-:Y:S01]  /*00a0*/  UISETP.GE.U32.AND UP0, UPT, UR5, 0x8, UPT ;  /* 0x000000080500788c */ /* 0x000fe2000bf06070 */
[----:B------:R-:W-:Y:S01]  /*00b0*/  IMAD.MOV.U32 R0, RZ, RZ, RZ ;  /* 0x000000ffff007224 */ /* 0x000fe200078e00ff */
[----:B------:R-:W-:Y:S01]  /*00c0*/  ULEA.HI UR4, UR5, UR5, URZ, 0x1 ;  /* 0x0000000505047291 */ /* 0x000fe2000f8f08ff */
[----:B------:R-:W-:Y:S01]  /*00d0*/  MOV R3, RZ ;  /* 0x000000ff00037202 */ /* 0x000fe20000000f00 */
[----:B------:R-:W-:Y:S02]  /*00e0*/  ULOP3.LUT UR6, UR5, 0x7, URZ, 0xc0, !UPT ;  /* 0x0000000705067892 */ /* 0x000fe4000f8ec0ff */
[----:B------:R-:W-:Y:S02]  /*00f0*/  USHF.R.S32.HI UR4, URZ, 0x1, UR4 ;  /* 0x00000001ff047899 */ /* 0x000fe40008011404 */
[----:B------:R-:W-:-:S04]  /*0100*/  UISETP.NE.AND UP1, UPT, UR6, URZ, UPT ;  /* 0x000000ff0600728c */ /* 0x000fc8000bf25270 */
[----:B------:R-:W-:Y:S01]  /*0110*/  VIADD R4, R2, -UR4 ;  /* 0x8000000402047c36 */ /* 0x000fe20008000000 */
[----:B------:R-:W-:Y:S06]  /*0120*/  BRA.U !UP0, `(.L_x_1) ;  /* 0x0000000508287547 */ /* 0x000fec000b800000 */
[----:B------:R-:W-:Y:S01]  /*0130*/  ULOP3.LUT UR4, UR5, 0x7ffffff8, URZ, 0xc0, !UPT ;  /* 0x7ffffff805047892 */ /* 0x000fe2000f8ec0ff */
[----:B------:R-:W-:Y:S01]  /*0140*/  MOV R0, RZ ;  /* 0x000000ff00007202 */ /* 0x000fe20000000f00 */
[----:B------:R-:W-:Y:S01]  /*0150*/  IMAD.MOV.U32 R7, RZ, RZ, RZ ;  /* 0x000000ffff077224 */ /* 0x000fe200078e00ff */
[----:B------:R-:W0:Y:S03]  /*0160*/  LDCU UR7, c[0x0][0x39c] ;  /* 0x00007380ff0777ac */ /* 0x000e260008000800 */
[----:B------:R-:W-:-:S07]  /*0170*/  MOV R3, UR4 ;  /* 0x0000000400037c02 */ /* 0x000fce0008000f00 */
.L_x_2:
[----:B------:R-:W-:Y:S01]  /*0180*/  IMAD.IADD R29, R4, 0x1, R7 ;  /* 0x00000001041d7824 */ /* 0x000fe200078e0207 */
[----:B------:R-:W1:Y:S04]  /*0190*/  LDC.64 R14, c[0x0][0x388] ;  /* 0x0000e200ff0e7b82 */ /* 0x000e680000000a00 */
[----:B0-----:R-:W-:-:S04]  /*01a0*/  ISETP.GE.AND P4, PT, R29, UR7, PT ;  /* 0x000000071d007c0c */ /* 0x001fc8000bf86270 */
[----:B------:R-:W-:-:S13]  /*01b0*/  ISETP.LT.OR P4, PT, R29, RZ, P4 ;  /* 0x000000ff1d00720c */ /* 0x000fda0002781670 */
[----:B------:R-:W0:Y:S01]  /*01c0*/  @!P4 LDC.64 R8, c[0x0][0x380] ;  /* 0x0000e000ff08cb82 */ /* 0x000e220000000a00 */
[----:B-1----:R-:W-:-:S05]  /*01d0*/  IMAD.WIDE.U32 R14, R7, 0x4, R14 ;  /* 0x00000004070e7825 */ /* 0x002fca00078e000e */
[----:B------:R-:W2:Y:S01]  /*01e0*/  @!P4 LDG.E R10, desc[UR8][R14.64] ;  /* 0x000000080e0ac981 */ /* 0x000ea2000c1e1900 */
[----:B0-----:R-:W-:-:S06]  /*01f0*/  @!P4 IMAD.WIDE.U32 R8, R29, 0x4, R8 ;  /* 0x000000041d08c825 */ /* 0x001fcc00078e0008 */
[----:B------:R-:W2:Y:S01]  /*0200*/  @!P4 LDG.E R9, desc[UR8][R8.64] ;  /* 0x000000080809c981 */ /* 0x000ea2000c1e1900 */
[----:B------:R-:W-:-:S04]  /*0210*/  IADD3 R19, PT, PT, R29, 0x1, RZ ;  /* 0x000000011d137810 */ /* 0x000fc80007ffe0ff */
[----:B------:R-:W-:Y:S01]  /*0220*/  ISETP.GE.AND P0, PT, R19, UR7, PT ;  /* 0x0000000713007c0c */ /* 0x000fe2000bf06270 */
[----:B------:R-:W-:-:S03]  /*0230*/  VIADD R24, R29, 0x2 ;  /* 0x000000021d187836 */ /* 0x000fc60000000000 */
[----:B------:R-:W-:Y:S02]  /*0240*/  ISETP.LT.OR P0, PT, R19, RZ, P0 ;  /* 0x000000ff1300720c */ /* 0x000fe40000701670 */
[C---:B------:R-:W-:Y:S02]  /*0250*/  IADD3 R25, PT, PT, R29.reuse, 0x3, RZ ;  /* 0x000000031d197810 */ /* 0x040fe40007ffe0ff */
[C---:B------:R-:W-:Y:S01]  /*0260*/  ISETP.GE.AND P3, PT, R24.reuse, UR7, PT ;  /* 0x0000000718007c0c */ /* 0x040fe2000bf66270 */
[----:B------:R-:W-:Y:S01]  /*0270*/  VIADD R5, R29, 0x4 ;  /* 0x000000041d057836 */ /* 0x000fe20000000000 */
[C---:B------:R-:W-:Y:S02]  /*0280*/  ISETP.GE.AND P2, PT, R25.reuse, UR7, PT ;  /* 0x0000000719007c0c */ /* 0x040fe4000bf46270 */
[----:B------:R-:W-:Y:S02]  /*0290*/  ISETP.LT.OR P3, PT, R24, RZ, P3 ;  /* 0x000000ff1800720c */ /* 0x000fe40001f61670 */
[----:B------:R-:W-:-:S02]  /*02a0*/  ISETP.LT.OR P2, PT, R25, RZ, P2 ;  /* 0x000000ff1900720c */ /* 0x000fc40001741670 */
[----:B------:R-:W-:Y:S01]  /*02b0*/  IADD3 R6, PT, PT, R29, 0x5, RZ ;  /* 0x000000051d067810 */ /* 0x000fe20007ffe0ff */
[----:B------:R-:W0:Y:S01]  /*02c0*/  @!P0 LDC.64 R22, c[0x0][0x380] ;  /* 0x0000e000ff168b82 */ /* 0x000e220000000a00 */
[----:B------:R-:W-:Y:S01]  /*02d0*/  ISETP.GE.AND P1, PT, R5, UR7, PT ;  /* 0x0000000705007c0c */ /* 0x000fe2000bf26270 */
[----:B------:R-:W-:Y:S01]  /*02e0*/  VIADD R27, R29, 0x6 ;  /* 0x000000061d1b7836 */ /* 0x000fe20000000000 */
[C---:B------:R-:W-:Y:S02]  /*02f0*/  ISETP.GE.AND P5, PT, R6.reuse, UR7, PT ;  /* 0x0000000706007c0c */ /* 0x040fe4000bfa6270 */
[----:B------:R-:W-:Y:S02]  /*0300*/  ISETP.LT.OR P1, PT, R5, RZ, P1 ;  /* 0x000000ff0500720c */ /* 0x000fe40000f21670 */
[----:B------:R-:W-:Y:S01]  /*0310*/  IADD3 R29, PT, PT, R29, 0x7, RZ ;  /* 0x000000071d1d7810 */ /* 0x000fe20007ffe0ff */
[----:B------:R-:W1:Y:S01]  /*0320*/  @!P3 LDC.64 R12, c[0x0][0x380] ;  /* 0x0000e000ff0cbb82 */ /* 0x000e620000000a00 */
[----:B------:R-:W-:-:S02]  /*0330*/  ISETP.LT.OR P5, PT, R6, RZ, P5 ;  /* 0x000000ff0600720c */ /* 0x000fc40002fa1670 */
[----:B------:R-:W-:-:S04]  /*0340*/  ISETP.GE.AND P6, PT, R29, UR7, PT ;  /* 0x000000071d007c0c */ /* 0x000fc8000bfc6270 */
[----:B------:R-:W-:-:S07]  /*0350*/  ISETP.LT.OR P6, PT, R29, RZ, P6 ;  /* 0x000000ff1d00720c */ /* 0x000fce00037c1670 */
[----:B------:R-:W3:Y:S01]  /*0360*/  @!P5 LDC.64 R16, c[0x0][0x380] ;  /* 0x0000e000ff10db82 */ /* 0x000ee20000000a00 */
[----:B0-----:R-:W-:-:S07]  /*0370*/  @!P0 IMAD.WIDE.U32 R22, R19, 0x4, R22 ;  /* 0x0000000413168825 */ /* 0x001fce00078e0016 */
[----:B------:R-:W0:Y:S01]  /*0380*/  @!P6 LDC.64 R20, c[0x0][0x380] ;  /* 0x0000e000ff14eb82 */ /* 0x000e220000000a00 */
[----:B------:R-:W4:Y:S01]  /*0390*/  @!P0 LDG.E R23, desc[UR8][R22.64] ;  /* 0x0000000816178981 */ /* 0x000f22000c1e1900 */
[----:B-1----:R-:W-:-:S03]  /*03a0*/  @!P3 IMAD.WIDE.U32 R12, R24, 0x4, R12 ;  /* 0x00000004180cb825 */ /* 0x002fc600078e000c */
[----:B------:R-:W4:Y:S04]  /*03b0*/  @!P0 LDG.E R24, desc[UR8][R14.64+0x4] ;  /* 0x000004080e188981 */ /* 0x000f28000c1e1900 */
[----:B------:R-:W5:Y:S04]  /*03c0*/  @!P3 LDG.E R13, desc[UR8][R12.64] ;  /* 0x000000080c0db981 */ /* 0x000f68000c1e1900 */
[----:B------:R-:W5:Y:S01]  /*03d0*/  @!P5 LDG.E R22, desc[UR8][R14.64+0x14] ;  /* 0x000014080e16d981 */ /* 0x000f62000c1e1900 */
[----:B---3--:R-:W-:-:S03]  /*03e0*/  @!P5 IMAD.WIDE.U32 R16, R6, 0x4, R16 ;  /* 0x000000040610d825 */ /* 0x008fc600078e0010 */
[----:B------:R-:W3:Y:S04]  /*03f0*/  @!P1 LDG.E R6, desc[UR8][R14.64+0x10] ;  /* 0x000010080e069981 */ /* 0x000ee8000c1e1900 */
[----:B------:R-:W3:Y:S01]  /*0400*/  @!P5 LDG.E R17, desc[UR8][R16.64] ;  /* 0x000000081011d981 */ /* 0x000ee2000c1e1900 */
[----:B0-----:R-:W-:-:S06]  /*0410*/  @!P6 IMAD.WIDE.U32 R20, R29, 0x4, R20 ;  /* 0x000000041d14e825 */ /* 0x001fcc00078e0014 */
[----:B------:R-:W3:Y:S01]  /*0420*/  @!P6 LDG.E R21, desc[UR8][R20.64] ;  /* 0x000000081415e981 */ /* 0x000ee2000c1e1900 */
[----:B--2---:R-:W-:Y:S01]  /*0430*/  @!P4 FFMA R0, R9, R10, R0 ;  /* 0x0000000a0900c223 */ /* 0x004fe20000000000 */
[C---:B------:R-:W-:Y:S01]  /*0440*/  ISETP.GE.AND P4, PT, R27.reuse, UR7, PT ;  /* 0x000000071b007c0c */ /* 0x040fe2000bf86270 */
[----:B------:R-:W0:Y:S03]  /*0450*/  @!P2 LDC.64 R10, c[0x0][0x380] ;  /* 0x0000e000ff0aab82 */ /* 0x000e260000000a00 */
[----:B------:R-:W-:-:S05]  /*0460*/  ISETP.LT.OR P4, PT, R27, RZ, P4 ;  /* 0x000000ff1b00720c */ /* 0x000fca0002781670 */
[----:B------:R-:W1:Y:S08]  /*0470*/  @!P1 LDC.64 R8, c[0x0][0x380] ;  /* 0x0000e000ff089b82 */ /* 0x000e700000000a00 */
[----:B------:R-:W2:Y:S01]  /*0480*/  @!P4 LDC.64 R18, c[0x0][0x380] ;  /* 0x0000e000ff12cb82 */ /* 0x000ea20000000a00 */
[----:B------:R-:W3:Y:S01]  /*0490*/  @!P4 LDG.E R12, desc[UR8][R14.64+0x18] ;  /* 0x000018080e0cc981 */ /* 0x000ee2000c1e1900 */
[----:B0-----:R-:W-:-:S03]  /*04a0*/  @!P2 IMAD.WIDE.U32 R10, R25, 0x4, R10 ;  /* 0x00000004190aa825 */ /* 0x001fc600078e000a */
[----:B------:R-:W5:Y:S04]  /*04b0*/  @!P3 LDG.E R25, desc[UR8][R14.64+0x8] ;  /* 0x000008080e19b981 */ /* 0x000f68000c1e1900 */
[----:B------:R-:W3:Y:S01]  /*04c0*/  @!P2 LDG.E R11, desc[UR8][R10.64] ;  /* 0x000000080a0ba981 */ /* 0x000ee2000c1e1900 */
[----:B-1----:R-:W-:-:S03]  /*04d0*/  @!P1 IMAD.WIDE.U32 R8, R5, 0x4, R8 ;  /* 0x0000000405089825 */ /* 0x002fc600078e0008 */
[----:B------:R-:W3:Y:S04]  /*04e0*/  @!P2 LDG.E R5, desc[UR8][R14.64+0xc] ;  /* 0x00000c080e05a981 */ /* 0x000ee8000c1e1900 */
[----:B------:R-:W3:Y:S01]  /*04f0*/  @!P1 LDG.E R9, desc[UR8][R8.64] ;  /* 0x0000000808099981 */ /* 0x000ee2000c1e1900 */
[----:B--2---:R-:W-:-:S03]  /*0500*/  @!P4 IMAD.WIDE.U32 R18, R27, 0x4, R18 ;  /* 0x000000041b12c825 */ /* 0x004fc600078e0012 */
[----:B------:R-:W2:Y:S04]  /*0510*/  @!P6 LDG.E R10, desc[UR8][R14.64+0x1c] ;  /* 0x00001c080e0ae981 */ /* 0x000ea8000c1e1900 */
[----:B------:R-:W2:Y:S01]  /*0520*/  @!P4 LDG.E R19, desc[UR8][R18.64] ;  /* 0x000000081213c981 */ /* 0x000ea2000c1e1900 */
[----:B------:R-:W-:Y:S01]  /*0530*/  IADD3 R7, PT, PT, R7, 0x8, RZ ;  /* 0x0000000807077810 */ /* 0x000fe20007ffe0ff */
[----:B----4-:R-:W-:-:S03]  /*0540*/  @!P0 FFMA R0, R23, R24, R0 ;  /* 0x0000001817008223 */ /* 0x010fc60000000000 */
[----:B------:R-:W-:Y:S01]  /*0550*/  ISETP.NE.AND P0, PT, R7, R3, PT ;  /* 0x000000030700720c */ /* 0x000fe20003f05270 */
[----:B-----5:R-:W-:-:S04]  /*0560*/  @!P3 FFMA R0, R13, R25, R0 ;  /* 0x000000190d00b223 */ /* 0x020fc80000000000 */
[----:B---3--:R-:W-:-:S04]  /*0570*/  @!P2 FFMA R0, R11, R5, R0 ;  /* 0x000000050b00a223 */ /* 0x008fc80000000000 */
[----:B------:R-:W-:-:S04]  /*0580*/  @!P1 FFMA R0, R9, R6, R0 ;  /* 0x0000000609009223 */ /* 0x000fc80000000000 */
[----:B------:R-:W-:-:S04]  /*0590*/  @!P5 FFMA R0, R17, R22, R0 ;  /* 0x000000161100d223 */ /* 0x000fc80000000000 */
[----:B--2---:R-:W-:-:S04]  /*05a0*/  @!P4 FFMA R0, R19, R12, R0 ;  /* 0x0000000c1300c223 */ /* 0x004fc80000000000 */
[----:B------:R-:W-:Y:S01]  /*05b0*/  @!P6 FFMA R0, R21, R10, R0 ;  /* 0x0000000a1500e223 */ /* 0x000fe20000000000 */
[----:B------:R-:W-:Y:S06]  /*05c0*/  @P0 BRA `(.L_x_2) ;  /* 0xfffffff800ec0947 */ /* 0x000fec000383ffff */
.L_x_1:
[----:B------:R-:W-:Y:S05]  /*05d0*/  BRA.U !UP1, `(.L_x_0) ;  /* 0x0000000509447547 */ /* 0x000fea000b800000 */
[----:B------:R-:W0:Y:S01]  /*05e0*/  LDCU UR4, c[0x0][0x398] ;  /* 0x00007300ff0477ac */ /* 0x000e220008000800 */
[----:B------:R-:W-:Y:S02]  /*05f0*/  UISETP.GE.U32.AND UP0, UPT, UR6, 0x4, UPT ;  /* 0x000000040600788c */ /* 0x000fe4000bf06070 */
[----:B0-----:R-:W-:-:S04]  /*0600*/  ULOP3.LUT UR5, UR4, 0x3, URZ, 0xc0, !UPT ;  /* 0x0000000304057892 */ /* 0x001fc8000f8ec0ff */
[----:B------:R-:W-:-:S03]  /*0610*/  UISETP.NE.AND UP1, UPT, UR5, URZ, UPT ;  /* 0x000000ff0500728c */ /* 0x000fc6000bf25270 */
[----:B------:R-:W-:Y:S08]  /*0620*/  BRA.U !UP0, `(.L_x_3) ;  /* 0x0000000108907547 */ /* 0x000ff0000b800000 */
[----:B------:R-:W0:Y:S01]  /*0630*/  LDCU UR6, c[0x0][0x39c] ;  /* 0x00007380ff0677ac */ /* 0x000e220008000800 */
[----:B------:R-:W-:Y:S01]  /*0640*/  IMAD.IADD R17, R4, 0x1, R3 ;  /* 0x0000000104117824 */ /* 0x000fe200078e0203 */
[----:B------:R-:W1:Y:S03]  /*0650*/  LDC.64 R8, c[0x0][0x388] ;  /* 0x0000e200ff087b82 */ /* 0x000e660000000a00 */
[C---:B------:R-:W-:Y:S01]  /*0660*/  VIADD R5, R17.reuse, 0x3 ;  /* 0x0000000311057836 */ /* 0x040fe20000000000 */
[C---:B------:R-:W-:Y:S02]  /*0670*/  IADD3 R19, PT, PT, R17.reuse, 0x1, RZ ;  /* 0x0000000111137810 */ /* 0x040fe40007ffe0ff */
[C---:B------:R-:W-:Y:S02]  /*0680*/  IADD3 R21, PT, PT, R17.reuse, 0x2, RZ ;  /* 0x0000000211157810 */ /* 0x040fe40007ffe0ff */
[----:B0-----:R-:W-:-:S02]  /*0690*/  ISETP.GE.AND P0, PT, R17, UR6, PT ;  /* 0x0000000611007c0c */ /* 0x001fc4000bf06270 */
[----:B------:R-:W-:Y:S02]  /*06a0*/  ISETP.GE.AND P1, PT, R19, UR6, PT ;  /* 0x0000000613007c0c */ /* 0x000fe4000bf26270 */
[----:B------:R-:W-:Y:S02]  /*06b0*/  ISETP.LT.OR P0, PT, R17, RZ, P0 ;  /* 0x000000ff1100720c */ /* 0x000fe40000701670 */
[----:B------:R-:W-:Y:S02]  /*06c0*/  ISETP.GE.AND P2, PT, R21, UR6, PT ;  /* 0x0000000615007c0c */ /* 0x000fe4000bf46270 */
[----:B------:R-:W-:Y:S01]  /*06d0*/  ISETP.LT.OR P1, PT, R19, RZ, P1 ;  /* 0x000000ff1300720c */ /* 0x000fe20000f21670 */
[----:B-1----:R-:W-:Y:S01]  /*06e0*/  IMAD.WIDE.U32 R8, R3, 0x4, R8 ;  /* 0x0000000403087825 */ /* 0x002fe200078e0008 */
[----:B------:R-:W-:Y:S02]  /*06f0*/  ISETP.LT.OR P2, PT, R21, RZ, P2 ;  /* 0x000000ff1500720c */ /* 0x000fe40001741670 */
[----:B------:R-:W-:-:S04]  /*0700*/  ISETP.GE.AND P3, PT, R5, UR6, PT ;  /* 0x0000000605007c0c */ /* 0x000fc8000bf66270 */
[----:B------:R-:W-:Y:S01]  /*0710*/  ISETP.LT.OR P3, PT, R5, RZ, P3 ;  /* 0x000000ff0500720c */ /* 0x000fe20001f61670 */
[----:B------:R-:W0:Y:S01]  /*0720*/  @!P0 LDC.64 R14, c[0x0][0x380] ;  /* 0x0000e000ff0e8b82 */ /* 0x000e220000000a00 */
[----:B------:R-:W2:Y:S07]  /*0730*/  @!P0 LDG.E R16, desc[UR8][R8.64] ;  /* 0x0000000808108981 */ /* 0x000eae000c1e1900 */
[----:B------:R-:W1:Y:S04]  /*0740*/  @!P1 LDC.64 R12, c[0x0][0x380] ;  /* 0x0000e000ff0c9b82 */ /* 0x000e680000000a00 */
[----:B------:R-:W3:Y:S04]  /*0750*/  @!P3 LDG.E R18, desc[UR8][R8.64+0xc] ;  /* 0x00000c080812b981 */ /* 0x000ee8000c1e1900 */
[----:B------:R-:W4:Y:S08]  /*0760*/  @!P2 LDC.64 R10, c[0x0][0x380] ;  /* 0x0000e000ff0aab82 */ /* 0x000f300000000a00 */
[----:B------:R-:W5:Y:S01]  /*0770*/  @!P3 LDC.64 R6, c[0x0][0x380] ;  /* 0x0000e000ff06bb82 */ /* 0x000f620000000a00 */
[----:B0-----:R-:W-:-:S02]  /*0780*/  @!P0 IMAD.WIDE.U32 R14, R17, 0x4, R14 ;  /* 0x00000004110e8825 */ /* 0x001fc400078e000e */
[----:B------:R-:W3:Y:S04]  /*0790*/  @!P1 LDG.E R17, desc[UR8][R8.64+0x4] ;  /* 0x0000040808119981 */ /* 0x000ee8000c1e1900 */
[----:B------:R-:W2:Y:S01]  /*07a0*/  @!P0 LDG.E R15, desc[UR8][R14.64] ;  /* 0x000000080e0f8981 */ /* 0x000ea2000c1e1900 */
[----:B-1----:R-:W-:-:S06]  /*07b0*/  @!P1 IMAD.WIDE.U32 R12, R19, 0x4, R12 ;  /* 0x00000004130c9825 */ /* 0x002fcc00078e000c */
[----:B------:R-:W3:Y:S01]  /*07c0*/  @!P1 LDG.E R13, desc[UR8][R12.64] ;  /* 0x000000080c0d9981 */ /* 0x000ee2000c1e1900 */
[----:B----4-:R-:W-:-:S06]  /*07d0*/  @!P2 IMAD.WIDE.U32 R10, R21, 0x4, R10 ;  /* 0x00000004150aa825 */ /* 0x010fcc00078e000a */
[----:B------:R-:W4:Y:S01]  /*07e0*/  @!P2 LDG.E R11, desc[UR8][R10.64] ;  /* 0x000000080a0ba981 */ /* 0x000f22000c1e1900 */
[----:B-----5:R-:W-:-:S03]  /*07f0*/  @!P3 IMAD.WIDE.U32 R6, R5, 0x4, R6 ;  /* 0x000000040506b825 */ /* 0x020fc600078e0006 */
[----:B------:R-:W4:Y:S04]  /*0800*/  @!P2 LDG.E R5, desc[UR8][R8.64+0x8] ;  /* 0x000008080805a981 */ /* 0x000f28000c1e1900 */
[----:B------:R-:W5:Y:S01]  /*0810*/  @!P3 LDG.E R7, desc[UR8][R6.64] ;  /* 0x000000080607b981 */ /* 0x000f62000c1e1900 */
[----:B------:R-:W-:Y:S01]  /*0820*/  IADD3 R3, PT, PT, R3, 0x4, RZ ;  /* 0x0000000403037810 */ /* 0x000fe20007ffe0ff */
[----:B--2---:R-:W-:-:S04]  /*0830*/  @!P0 FFMA R0, R15, R16, R0 ;  /* 0x000000100f008223 */ /* 0x004fc80000000000 */
[----:B---3--:R-:W-:-:S04]  /*0840*/  @!P1 FFMA R0, R13, R17, R0 ;  /* 0x000000110d009223 */ /* 0x008fc80000000000 */
[----:B----4-:R-:W-:-:S04]  /*0850*/  @!P2 FFMA R0, R11, R5, R0 ;  /* 0x000000050b00a223 */ /* 0x010fc80000000000 */
[----:B-----5:R-:W-:-:S07]  /*0860*/  @!P3 FFMA R0, R7, R18, R0 ;  /* 0x000000120700b223 */ /* 0x020fce0000000000 */
.L_x_3:
[----:B------:R-:W-:Y:S05]  /*0870*/  BRA.U !UP1, `(.L_x_0) ;  /* 0x00000001099c7547 */ /* 0x000fea000b800000 */
[----:B------:R-:W-:Y:S02]  /*0880*/  UISETP.NE.AND UP0, UPT, UR5, 0x1, UPT ;  /* 0x000000010500788c */ /* 0x000fe4000bf05270 */
[----:B------:R-:W-:-:S04]  /*0890*/  ULOP3.LUT UR4, UR4, 0x1, URZ, 0xc0, !UPT ;  /* 0x0000000104047892 */ /* 0x000fc8000f8ec0ff */
[----:B------:R-:W-:-:S03]  /*08a0*/  UISETP.NE.U32.AND UP1, UPT, UR4, 0x1, UPT ;  /* 0x000000010400788c */ /* 0x000fc6000bf25070 */
[----:B------:R-:W-:Y:S08]  /*08b0*/  BRA.U !UP0, `(.L_x_4) ;  /* 0x0000000108507547 */ /* 0x000ff0000b800000 */
[----:B------:R-:W0:Y:S01]  /*08c0*/  LDCU UR4, c[0x0][0x39c] ;  /* 0x00007380ff0477ac */ /* 0x000e220008000800 */
[----:B------:R-:W-:Y:S01]  /*08d0*/  IADD3 R5, PT, PT, R4, R3, RZ ;  /* 0x0000000304057210 */ /* 0x000fe20007ffe0ff */
[----:B------:R-:W1:Y:S04]  /*08e0*/  LDC.64 R6, c[0x0][0x388] ;  /* 0x0000e200ff067b82 */ /* 0x000e680000000a00 */
[C---:B------:R-:W-:Y:S01]  /*08f0*/  VIADD R15, R5.reuse, 0x1 ;  /* 0x00000001050f7836 */ /* 0x040fe20000000000 */
[----:B0-----:R-:W-:-:S04]  /*0900*/  ISETP.GE.AND P0, PT, R5, UR4, PT ;  /* 0x0000000405007c0c */ /* 0x001fc8000bf06270 */
[----:B------:R-:W-:Y:S02]  /*0910*/  ISETP.GE.AND P1, PT, R15, UR4, PT ;  /* 0x000000040f007c0c */ /* 0x000fe4000bf26270 */
[----:B------:R-:W-:Y:S02]  /*0920*/  ISETP.LT.OR P0, PT, R5, RZ, P0 ;  /* 0x000000ff0500720c */ /* 0x000fe40000701670 */
[----:B------:R-:W-:Y:S01]  /*0930*/  ISETP.LT.OR P1, PT, R15, RZ, P1 ;  /* 0x000000ff0f00720c */ /* 0x000fe20000f21670 */
[----:B-1----:R-:W-:-:S10]  /*0940*/  IMAD.WIDE.U32 R10, R3, 0x4, R6 ;  /* 0x00000004030a7825 */ /* 0x002fd400078e0006 */
[----:B------:R-:W0:Y:S08]  /*0950*/  @!P0 LDC.64 R8, c[0x0][0x380] ;  /* 0x0000e000ff088b82 */ /* 0x000e300000000a00 */
[----:B------:R-:W1:Y:S01]  /*0960*/  @!P1 LDC.64 R12, c[0x0][0x380] ;  /* 0x0000e000ff0c9b82 */ /* 0x000e620000000a00 */
[----:B0-----:R-:W-:Y:S02]  /*0970*/  @!P0 IMAD.WIDE.U32 R6, R5, 0x4, R8 ;  /* 0x0000000405068825 */ /* 0x001fe400078e0008 */
[----:B------:R-:W2:Y:S04]  /*0980*/  @!P0 LDG.E R5, desc[UR8][R10.64] ;  /* 0x000000080a058981 */ /* 0x000ea8000c1e1900 */
[----:B------:R-:W2:Y:S01]  /*0990*/  @!P0 LDG.E R7, desc[UR8][R6.64] ;  /* 0x0000000806078981 */ /* 0x000ea2000c1e1900 */
[----:B-1----:R-:W-:-:S03]  /*09a0*/  @!P1 IMAD.WIDE.U32 R8, R15, 0x4, R12 ;  /* 0x000000040f089825 */ /* 0x002fc600078e000c */
[----:B------:R-:W3:Y:S04]  /*09b0*/  @!P1 LDG.E R12, desc[UR8][R10.64+0x4] ;  /* 0x000004080a0c9981 */ /* 0x000ee8000c1e1900 */
[----:B------:R-:W3:Y:S01]  /*09c0*/  @!P1 LDG.E R9, desc[UR8][R8.64] ;  /* 0x0000000808099981 */ /* 0x000ee2000c1e1900 */
[----:B------:R-:W-:Y:S01]  /*09d0*/  IADD3 R3, PT, PT, R3, 0x2, RZ ;  /* 0x0000000203037810 */ /* 0x000fe20007ffe0ff */
[----:B--2---:R-:W-:-:S04]  /*09e0*/  @!P0 FFMA R0, R7, R5, R0 ;  /* 0x0000000507008223 */ /* 0x004fc80000000000 */
[----:B---3--:R-:W-:-:S07]  /*09f0*/  @!P1 FFMA R0, R9, R12, R0 ;  /* 0x0000000c09009223 */ /* 0x008fce0000000000 */
.L_x_4:
[----:B------:R-:W-:Y:S05]  /*0a00*/  BRA.U UP1, `(.L_x_0) ;  /* 0x0000000101387547 */ /* 0x000fea000b800000 */
[----:B------:R-:W0:Y:S01]  /*0a10*/  LDCU UR4, c[0x0][0x39c] ;  /* 0x00007380ff0477ac */ /* 0x000e220008000800 */
[----:B------:R-:W-:Y:S01]  /*0a20*/  IADD3 R9, PT, PT, R4, R3, RZ ;  /* 0x0000000304097210 */ /* 0x000fe20007ffe0ff */
[----:B------:R-:W-:Y:S03]  /*0a30*/  BSSY.RECONVERGENT B0, `(.L_x_0) ;  /* 0x000000b000007945 */ /* 0x000fe60003800200 */
[----:B0-----:R-:W-:-:S04]  /*0a40*/  ISETP.GE.AND P0, PT, R9, UR4, PT ;  /* 0x0000000409007c0c */ /* 0x001fc8000bf06270 */
[----:B------:R-:W-:-:S13]  /*0a50*/  ISETP.LT.OR P0, PT, R9, RZ, P0 ;  /* 0x000000ff0900720c */ /* 0x000fda0000701670 */
[----:B------:R-:W-:Y:S05]  /*0a60*/  @P0 BRA `(.L_x_5) ;  /* 0x00000000001c0947 */ /* 0x000fea0003800000 */
[----:B------:R-:W0:Y:S08]  /*0a70*/  LDC.64 R4, c[0x0][0x380] ;  /* 0x0000e000ff047b82 */ /* 0x000e300000000a00 */
[----:B------:R-:W1:Y:S01]  /*0a80*/  LDC.64 R6, c[0x0][0x388] ;  /* 0x0000e200ff067b82 */ /* 0x000e620000000a00 */
[----:B0-----:R-:W-:-:S06]  /*0a90*/  IMAD.WIDE.U32 R4, R9, 0x4, R4 ;  /* 0x0000000409047825 */ /* 0x001fcc00078e0004 */
[----:B------:R-:W2:Y:S01]  /*0aa0*/  LDG.E R5, desc[UR8][R4.64] ;  /* 0x0000000804057981 */ /* 0x000ea2000c1e1900 */
[----:B-1----:R-:W-:-:S06]  /*0ab0*/  IMAD.WIDE.U32 R6, R3, 0x4, R6 ;  /* 0x0000000403067825 */ /* 0x002fcc00078e0006 */
[----:B------:R-:W2:Y:S02]  /*0ac0*/  LDG.E R6, desc[UR8][R6.64] ;  /* 0x0000000806067981 */ /* 0x000ea4000c1e1900 */
[----:B--2---:R-:W-:-:S07]  /*0ad0*/  FFMA R0, R5, R6, R0 ;  /* 0x0000000605007223 */ /* 0x004fce0000000000 */
.L_x_5:
[----:B------:R-:W-:Y:S05]  /*0ae0*/  BSYNC.RECONVERGENT B0 ;  /* 0x0000000000007941 */ /* 0x000fea0003800200 */
.L_x_0:
[----:B------:R-:W0:Y:S02]  /*0af0*/  LDC.64 R4, c[0x0][0x390] ;  /* 0x0000e400ff047b82 */ /* 0x000e240000000a00 */
[----:B0-----:R-:W-:-:S05]  /*0b00*/  IMAD.WIDE R2, R2, 0x4, R4 ;  /* 0x0000000402027825 */ /* 0x001fca00078e0204 */
[----:B------:R-:W-:Y:S01]  /*0b10*/  STG.E desc[UR8][R2.64], R0 ;  /* 0x0000000002007986 */ /* 0x000fe2000c101908 */
[----:B------:R-:W-:Y:S05]  /*0b20*/  EXIT ;  /* 0x000000000000794d */ /* 0x000fea0003800000 */
.L_x_6:
[----:B------:R-:W-:-:S00]  /*0b30*/  BRA `(.L_x_6) ;  /* 0xfffffffc00fc7947 */ /* 0x000fc0000383ffff */
[----:B------:R-:W-:-:S00]  /*0b40*/  NOP ;  /* 0x0000000000007918 */ /* 0x000fc00000000000 */
        /* <DEDUP_REMOVED lines=11> */
.L_x_7:


//--------------------- .nv.shared.reserved.0     --------------------------
	.section	.nv.shared.reserved.0,"aw",@nobits
	.weak		__nv_reservedSMEM_offset_0_alias
	.size		__nv_reservedSMEM_offset_0_alias, 0, 64
	.other		__nv_reservedSMEM_offset_0_alias,@"STO_CUDA_RESERVED_SHARED STV_DEFAULT"
__nv_reservedSMEM_offset_0_alias:
	.zero		0
	.zero		64


//--------------------- .nv.constant0._Z6conv1dPfS_S_ii --------------------------
	.section	.nv.constant0._Z6conv1dPfS_S_ii,"a",@progbits
	.sectionflags	@""
	.align	4
.nv.constant0._Z6conv1dPfS_S_ii:
	.zero		928


//--------------------- SYMBOLS --------------------------

	.type		.nv.reservedSmem.offset0,@object
	.size		.nv.reservedSmem.offset0,0x4
